//
// Generated by NVIDIA NVVM Compiler
//
// Compiler Build ID: CL-36424714
// Cuda compilation tools, release 13.0, V13.0.88
// Based on NVVM 20.0.0
//

.version 9.0
.target sm_100
.address_size 64

	// .globl	_Z14VecConv_cnnaccPKfS0_Pf

.visible .entry _Z14VecConv_cnnaccPKfS0_Pf(
	.param .u64 .ptr .align 1 _Z14VecConv_cnnaccPKfS0_Pf_param_0,
	.param .u64 .ptr .align 1 _Z14VecConv_cnnaccPKfS0_Pf_param_1,
	.param .u64 .ptr .align 1 _Z14VecConv_cnnaccPKfS0_Pf_param_2
)
{
	.reg .b32 	%r<2>;
	.reg .b32 	%f<2>;
	.reg .b64 	%rd<8>;

	ld.param.u64 	%rd1, [_Z14VecConv_cnnaccPKfS0_Pf_param_0];
	ld.param.u64 	%rd2, [_Z14VecConv_cnnaccPKfS0_Pf_param_2];
	cvta.to.global.u64 	%rd3, %rd2;
	cvta.to.global.u64 	%rd4, %rd1;
	mov.u32 	%r1, %tid.x;
	mul.wide.u32 	%rd5, %r1, 4;
	add.s64 	%rd6, %rd4, %rd5;
	ld.global.f32 	%f1, [%rd6];
	add.s64 	%rd7, %rd3, %rd5;
	st.global.f32 	[%rd7], %f1;
	ret;

}
	// .globl	_Z7VecConvPKfS0_S0_Pf
.visible .entry _Z7VecConvPKfS0_S0_Pf(
	.param .u64 .ptr .align 1 _Z7VecConvPKfS0_S0_Pf_param_0,
	.param .u64 .ptr .align 1 _Z7VecConvPKfS0_S0_Pf_param_1,
	.param .u64 .ptr .align 1 _Z7VecConvPKfS0_S0_Pf_param_2,
	.param .u64 .ptr .align 1 _Z7VecConvPKfS0_S0_Pf_param_3
)
{
	.reg .pred 	%p<5>;
	.reg .b32 	%r<23>;
	.reg .b32 	%f<34>;
	.reg .b64 	%rd<37>;

	ld.param.u64 	%rd16, [_Z7VecConvPKfS0_S0_Pf_param_0];
	ld.param.u64 	%rd17, [_Z7VecConvPKfS0_S0_Pf_param_1];
	ld.param.u64 	%rd18, [_Z7VecConvPKfS0_S0_Pf_param_2];
	ld.param.u64 	%rd19, [_Z7VecConvPKfS0_S0_Pf_param_3];
	mov.u32 	%r6, %ctaid.x;
	mov.u32 	%r7, %tid.x;
	mov.u32 	%r8, %ntid.x;
	mad.lo.s32 	%r1, %r6, %r8, %r7;
	setp.gt.s32 	%p1, %r1, 195;
	@%p1 bra 	$L__BB1_5;
	cvta.to.global.u64 	%rd20, %rd16;
	mul.hi.s32 	%r10, %r1, -1840700269;
	add.s32 	%r11, %r10, %r1;
	shr.u32 	%r12, %r11, 31;
	shr.s32 	%r13, %r11, 3;
	add.s32 	%r14, %r13, %r12;
	shl.b32 	%r15, %r14, 1;
	add.s32 	%r16, %r15, %r1;
	add.s32 	%r17, %r16, 16;
	add.s32 	%r18, %r16, 32;
	mul.wide.s32 	%rd21, %r16, 4;
	add.s64 	%rd22, %rd21, %rd20;
	add.s64 	%rd1, %rd22, 4;
	mul.wide.s32 	%rd23, %r17, 4;
	add.s64 	%rd24, %rd23, %rd20;
	add.s64 	%rd2, %rd24, 4;
	mul.wide.s32 	%rd25, %r18, 4;
	add.s64 	%rd26, %rd25, %rd20;
	add.s64 	%rd3, %rd26, 4;
	cvta.to.global.u64 	%rd27, %rd17;
	add.s64 	%rd4, %rd27, 16;
	cvta.to.global.u64 	%rd5, %rd18;
	cvta.to.global.u64 	%rd6, %rd19;
	mov.b32 	%r21, 0;
$L__BB1_2:
	mul.wide.u32 	%rd28, %r21, 18432;
	add.s64 	%rd33, %rd4, %rd28;
	mov.f32 	%f33, 0f00000000;
	mov.b32 	%r22, 0;
	mov.u64 	%rd34, %rd3;
	mov.u64 	%rd35, %rd2;
	mov.u64 	%rd36, %rd1;
$L__BB1_3:
	ld.global.f32 	%f4, [%rd36+-4];
	ld.global.f32 	%f5, [%rd33+-16];
	fma.rn.f32 	%f6, %f4, %f5, %f33;
	ld.global.f32 	%f7, [%rd35+-4];
	ld.global.f32 	%f8, [%rd33+-4];
	fma.rn.f32 	%f9, %f7, %f8, %f6;
	ld.global.f32 	%f10, [%rd34+-4];
	ld.global.f32 	%f11, [%rd33+8];
	fma.rn.f32 	%f12, %f10, %f11, %f9;
	ld.global.f32 	%f13, [%rd36];
	ld.global.f32 	%f14, [%rd33+-12];
	fma.rn.f32 	%f15, %f13, %f14, %f12;
	ld.global.f32 	%f16, [%rd35];
	ld.global.f32 	%f17, [%rd33];
	fma.rn.f32 	%f18, %f16, %f17, %f15;
	ld.global.f32 	%f19, [%rd34];
	ld.global.f32 	%f20, [%rd33+12];
	fma.rn.f32 	%f21, %f19, %f20, %f18;
	ld.global.f32 	%f22, [%rd36+4];
	ld.global.f32 	%f23, [%rd33+-8];
	fma.rn.f32 	%f24, %f22, %f23, %f21;
	ld.global.f32 	%f25, [%rd35+4];
	ld.global.f32 	%f26, [%rd33+4];
	fma.rn.f32 	%f27, %f25, %f26, %f24;
	ld.global.f32 	%f28, [%rd34+4];
	ld.global.f32 	%f29, [%rd33+16];
	fma.rn.f32 	%f33, %f28, %f29, %f27;
	add.s32 	%r22, %r22, 1;
	add.s64 	%rd36, %rd36, 1024;
	add.s64 	%rd35, %rd35, 1024;
	add.s64 	%rd34, %rd34, 1024;
	add.s64 	%rd33, %rd33, 36;
	setp.ne.s32 	%p2, %r22, 512;
	@%p2 bra 	$L__BB1_3;
	mul.wide.u32 	%rd29, %r21, 4;
	add.s64 	%rd30, %rd5, %rd29;
	ld.global.f32 	%f30, [%rd30];
	add.f32 	%f31, %f33, %f30;
	setp.lt.f32 	%p3, %f31, 0f00000000;
	selp.f32 	%f32, 0f00000000, %f31, %p3;
	mad.lo.s32 	%r20, %r21, 196, %r1;
	mul.wide.s32 	%rd31, %r20, 4;
	add.s64 	%rd32, %rd6, %rd31;
	st.global.f32 	[%rd32], %f32;
	add.s32 	%r21, %r21, 1;
	setp.ne.s32 	%p4, %r21, 512;
	@%p4 bra 	$L__BB1_2;
$L__BB1_5:
	ret;

}


// ===== COMPILED SASS (sm_100) =====

	.target	sm_100

	.elftype	@"ET_EXEC"


//--------------------- .note.nv.tkinfo           --------------------------
	.section	.note.nv.tkinfo,"",@"SHT_NOTE"
	.sectionflags	@"SHF_NOTE_NV_TKINFO"
	.tkinfo
        /*0018*/ 	.word	0x00000002
        /*0030*/ 	.string	""
        /*0030*/ 	.string	"ptxas"
        /*0030*/ 	.string	"Cuda compilation tools, release 13.0, V13.0.88"
        /*0030*/ 	.string	"Build cuda_13.0.r13.0/compiler.36424714_0"
        /*0030*/ 	.string	"-arch sm_100 -m 64 "



//--------------------- .note.nv.cuinfo           --------------------------
	.section	.note.nv.cuinfo,"",@"SHT_NOTE"
	.sectionflags	@"SHF_NOTE_NV_CUINFO"
        /*0018*/ 	.short	0x0002
        /*001a*/ 	.short	0x0064
        /*001c*/ 	.short	0x0082
	.zero		2


//--------------------- .nv.info                  --------------------------
	.section	.nv.info,"",@"SHT_CUDA_INFO"
	.align	4


	//----- nvinfo : EIATTR_REGCOUNT
	.align		4
        /*0000*/ 	.byte	0x04, 0x2f
        /*0002*/ 	.short	(.L_1 - .L_0)
	.align		4
.L_0:
        /*0004*/ 	.word	index@(_Z14VecConv_cnnaccPKfS0_Pf)
        /*0008*/ 	.word	0x0000000a


	//----- nvinfo : EIATTR_FRAME_SIZE
	.align		4
.L_1:
        /*000c*/ 	.byte	0x04, 0x11
        /*000e*/ 	.short	(.L_3 - .L_2)
	.align		4
.L_2:
        /*0010*/ 	.word	index@(_Z14VecConv_cnnaccPKfS0_Pf)
        /*0014*/ 	.word	0x00000000


	//----- nvinfo : EIATTR_REGCOUNT
	.align		4
.L_3:
        /*0018*/ 	.byte	0x04, 0x2f
        /*001a*/ 	.short	(.L_5 - .L_4)
	.align		4
.L_4:
        /*001c*/ 	.word	index@(_Z7VecConvPKfS0_S0_Pf)
        /*0020*/ 	.word	0x00000020


	//----- nvinfo : EIATTR_FRAME_SIZE
	.align		4
.L_5:
        /*0024*/ 	.byte	0x04, 0x11
        /*0026*/ 	.short	(.L_7 - .L_6)
	.align		4
.L_6:
        /*0028*/ 	.word	index@(_Z7VecConvPKfS0_S0_Pf)
        /*002c*/ 	.word	0x00000000


	//----- nvinfo : EIATTR_MIN_STACK_SIZE
	.align		4
.L_7:
        /*0030*/ 	.byte	0x04, 0x12
        /*0032*/ 	.short	(.L_9 - .L_8)
	.align		4
.L_8:
        /*0034*/ 	.word	index@(_Z7VecConvPKfS0_S0_Pf)
        /*0038*/ 	.word	0x00000000


	//----- nvinfo : EIATTR_MIN_STACK_SIZE
	.align		4
.L_9:
        /*003c*/ 	.byte	0x04, 0x12
        /*003e*/ 	.short	(.L_11 - .L_10)
	.align		4
.L_10:
        /*0040*/ 	.word	index@(_Z14VecConv_cnnaccPKfS0_Pf)
        /*0044*/ 	.word	0x00000000
.L_11:


//--------------------- .nv.compat                --------------------------
	.section	.nv.compat,"",@"SHT_CUDA_COMPAT_INFO"
	.align	4
        /*0000*/ 	.byte	0x02, 0x09, 0x00, 0x00, 0x02, 0x02, 0x01, 0x00, 0x02, 0x05, 0x05, 0x00, 0x03, 0x07, 0x01, 0x01
        /*0010*/ 	.byte	0x02, 0x03, 0x00, 0x00, 0x02, 0x06, 0x01, 0x00, 0x04, 0x0b, 0x08, 0x00, 0x09, 0x00, 0x00, 0x00
        /*0020*/ 	.byte	0x00, 0x00, 0x00, 0x00


//--------------------- .nv.info._Z7VecConvPKfS0_S0_Pf --------------------------
	.section	.nv.info._Z7VecConvPKfS0_S0_Pf,"",@"SHT_CUDA_INFO"
	.sectionflags	@""
	.align	4


	//----- nvinfo : EIATTR_CUDA_API_VERSION
	.align		4
        /*0000*/ 	.byte	0x04, 0x37
        /*0002*/ 	.short	(.L_13 - .L_12)
.L_12:
        /*0004*/ 	.word	0x00000082


	//----- nvinfo : EIATTR_KPARAM_INFO
	.align		4
.L_13:
        /*0008*/ 	.byte	0x04, 0x17
        /*000a*/ 	.short	(.L_15 - .L_14)
.L_14:
        /*000c*/ 	.word	0x00000000
        /*0010*/ 	.short	0x0003
        /*0012*/ 	.short	0x0018
        /*0014*/ 	.byte	0x00, 0xf5, 0x21, 0x00


	//----- nvinfo : EIATTR_KPARAM_INFO
	.align		4
.L_15:
        /*0018*/ 	.byte	0x04, 0x17
        /*001a*/ 	.short	(.L_17 - .L_16)
.L_16:
        /*001c*/ 	.word	0x00000000
        /*0020*/ 	.short	0x0002
        /*0022*/ 	.short	0x0010
        /*0024*/ 	.byte	0x00, 0xf5, 0x21, 0x00


	//----- nvinfo : EIATTR_KPARAM_INFO
	.align		4
.L_17:
        /*0028*/ 	.byte	0x04, 0x17
        /*002a*/ 	.short	(.L_19 - .L_18)
.L_18:
        /*002c*/ 	.word	0x00000000
        /*0030*/ 	.short	0x0001
        /*0032*/ 	.short	0x0008
        /*0034*/ 	.byte	0x00, 0xf5, 0x21, 0x00


	//----- nvinfo : EIATTR_KPARAM_INFO
	.align		4
.L_19:
        /*0038*/ 	.byte	0x04, 0x17
        /*003a*/ 	.short	(.L_21 - .L_20)
.L_20:
        /*003c*/ 	.word	0x00000000
        /*0040*/ 	.short	0x0000
        /*0042*/ 	.short	0x0000
        /*0044*/ 	.byte	0x00, 0xf5, 0x21, 0x00


	//----- nvinfo : EIATTR_SPARSE_MMA_MASK
	.align		4
.L_21:
        /*0048*/ 	.byte	0x03, 0x50
        /*004a*/ 	.short	0x0000


	//----- nvinfo : EIATTR_MAXREG_COUNT
	.align		4
        /*004c*/ 	.byte	0x03, 0x1b
        /*004e*/ 	.short	0x00ff


	//----- nvinfo : EIATTR_MERCURY_ISA_VERSION
	.align		4
        /*0050*/ 	.byte	0x03, 0x5f
        /*0052*/ 	.short	0x0101


	//----- nvinfo : EIATTR_VRC_CTA_INIT_COUNT
	.align		4
        /*0054*/ 	.byte	0x02, 0x4a
	.zero		1
	.zero		1


	//----- nvinfo : EIATTR_EXIT_INSTR_OFFSETS
	.align		4
        /*0058*/ 	.byte	0x04, 0x1c
        /*005a*/ 	.short	(.L_23 - .L_22)


	//   ....[0]....
.L_22:
        /*005c*/ 	.word	0x00000060


	//   ....[1]....
        /*0060*/ 	.word	0x00000fa0


	//----- nvinfo : EIATTR_CBANK_PARAM_SIZE
	.align		4
.L_23:
        /*0064*/ 	.byte	0x03, 0x19
        /*0066*/ 	.short	0x0020


	//----- nvinfo : EIATTR_PARAM_CBANK
	.align		4
        /*0068*/ 	.byte	0x04, 0x0a
        /*006a*/ 	.short	(.L_25 - .L_24)
	.align		4
.L_24:
        /*006c*/ 	.word	index@(.nv.constant0._Z7VecConvPKfS0_S0_Pf)
        /*0070*/ 	.short	0x0380
        /*0072*/ 	.short	0x0020


	//----- nvinfo : EIATTR_SW_WAR
	.align		4
.L_25:
        /*0074*/ 	.byte	0x04, 0x36
        /*0076*/ 	.short	(.L_27 - .L_26)
.L_26:
        /*0078*/ 	.word	0x00000008
.L_27:


//--------------------- .nv.info._Z14VecConv_cnnaccPKfS0_Pf --------------------------
	.section	.nv.info._Z14VecConv_cnnaccPKfS0_Pf,"",@"SHT_CUDA_INFO"
	.sectionflags	@""
	.align	4


	//----- nvinfo : EIATTR_CUDA_API_VERSION
	.align		4
        /*0000*/ 	.byte	0x04, 0x37
        /*0002*/ 	.short	(.L_29 - .L_28)
.L_28:
        /*0004*/ 	.word	0x00000082


	//----- nvinfo : EIATTR_KPARAM_INFO
	.align		4
.L_29:
        /*0008*/ 	.byte	0x04, 0x17
        /*000a*/ 	.short	(.L_31 - .L_30)
.L_30:
        /*000c*/ 	.word	0x00000000
        /*0010*/ 	.short	0x0002
        /*0012*/ 	.short	0x0010
        /*0014*/ 	.byte	0x00, 0xf5, 0x21, 0x00


	//----- nvinfo : EIATTR_KPARAM_INFO
	.align		4
.L_31:
        /*0018*/ 	.byte	0x04, 0x17
        /*001a*/ 	.short	(.L_33 - .L_32)
.L_32:
        /*001c*/ 	.word	0x00000000
        /*0020*/ 	.short	0x0001
        /*0022*/ 	.short	0x0008
        /*0024*/ 	.byte	0x00, 0xf5, 0x21, 0x00


	//----- nvinfo : EIATTR_KPARAM_INFO
	.align		4
.L_33:
        /*0028*/ 	.byte	0x04, 0x17
        /*002a*/ 	.short	(.L_35 - .L_34)
.L_34:
        /*002c*/ 	.word	0x00000000
        /*0030*/ 	.short	0x0000
        /*0032*/ 	.short	0x0000
        /*0034*/ 	.byte	0x00, 0xf5, 0x21, 0x00


	//----- nvinfo : EIATTR_SPARSE_MMA_MASK
	.align		4
.L_35:
        /*0038*/ 	.byte	0x03, 0x50
        /*003a*/ 	.short	0x0000


	//----- nvinfo : EIATTR_MAXREG_COUNT
	.align		4
        /*003c*/ 	.byte	0x03, 0x1b
        /*003e*/ 	.short	0x00ff


	//----- nvinfo : EIATTR_MERCURY_ISA_VERSION
	.align		4
        /*0040*/ 	.byte	0x03, 0x5f
        /*0042*/ 	.short	0x0101


	//----- nvinfo : EIATTR_VRC_CTA_INIT_COUNT
	.align		4
        /*0044*/ 	.byte	0x02, 0x4a
	.zero		1
	.zero		1


	//----- nvinfo : EIATTR_EXIT_INSTR_OFFSETS
	.align		4
        /*0048*/ 	.byte	0x04, 0x1c
        /*004a*/ 	.short	(.L_37 - .L_36)


	//   ....[0]....
.L_36:
        /*004c*/ 	.word	0x00000090


	//----- nvinfo : EIATTR_CBANK_PARAM_SIZE
	.align		4
.L_37:
        /*0050*/ 	.byte	0x03, 0x19
        /*0052*/ 	.short	0x0018


	//----- nvinfo : EIATTR_PARAM_CBANK
	.align		4
        /*0054*/ 	.byte	0x04, 0x0a
        /*0056*/ 	.short	(.L_39 - .L_38)
	.align		4
.L_38:
        /*0058*/ 	.word	index@(.nv.constant0._Z14VecConv_cnnaccPKfS0_Pf)
        /*005c*/ 	.short	0x0380
        /*005e*/ 	.short	0x0018


	//----- nvinfo : EIATTR_SW_WAR
	.align		4
.L_39:
        /*0060*/ 	.byte	0x04, 0x36
        /*0062*/ 	.short	(.L_41 - .L_40)
.L_40:
        /*0064*/ 	.word	0x00000008
.L_41:


//--------------------- .nv.callgraph             --------------------------
	.section	.nv.callgraph,"",@"SHT_CUDA_CALLGRAPH"
	.align	4
	.sectionentsize	8
	.align		4
        /*0000*/ 	.word	0x00000000
	.align		4
        /*0004*/ 	.word	0xffffffff
	.align		4
        /*0008*/ 	.word	0x00000000
	.align		4
        /*000c*/ 	.word	0xfffffffe
	.align		4
        /*0010*/ 	.word	0x00000000
	.align		4
        /*0014*/ 	.word	0xfffffffd
	.align		4
        /*0018*/ 	.word	0x00000000
	.align		4
        /*001c*/ 	.word	0xfffffffc


//--------------------- .text._Z7VecConvPKfS0_S0_Pf --------------------------
	.section	.text._Z7VecConvPKfS0_S0_Pf,"ax",@progbits
	.align	128
        .global         _Z7VecConvPKfS0_S0_Pf
        .type           _Z7VecConvPKfS0_S0_Pf,@function
        .size           _Z7VecConvPKfS0_S0_Pf,(.L_x_4 - _Z7VecConvPKfS0_S0_Pf)
        .other          _Z7VecConvPKfS0_S0_Pf,@"STO_CUDA_ENTRY STV_DEFAULT"
_Z7VecConvPKfS0_S0_Pf:
.text._Z7VecConvPKfS0_S0_Pf:
[----:B------:R-:W-:Y:S01]  /*0000*/  LDC R1, c[0x0][0x37c] ;  /* 0x0000df00ff017b82 */ /* 0x000fe20000000800 */
[----:B------:R-:W0:Y:S07]  /*0010*/  S2R R2, SR_TID.X ;  /* 0x0000000000027919 */ /* 0x000e2e0000002100 */
[----:B------:R-:W0:Y:S08]  /*0020*/  S2UR UR4, SR_CTAID.X ;  /* 0x00000000000479c3 */ /* 0x000e300000002500 */
[----:B------:R-:W0:Y:S02]  /*0030*/  LDC R3, c[0x0][0x360] ;  /* 0x0000d800ff037b82 */ /* 0x000e240000000800 */
[----:B0-----:R-:W-:-:S05]  /*0040*/  IMAD R3, R3, UR4, R2 ;  /* 0x0000000403037c24 */ /* 0x001fca000f8e0202 */
[----:B------:R-:W-:-:S13]  /*0050*/  ISETP.GT.AND P0, PT, R3, 0xc3, PT ;  /* 0x000000c30300780c */ /* 0x000fda0003f04270 */
[----:B------:R-:W-:Y:S05]  /*0060*/  @P0 EXIT ;  /* 0x000000000000094d */ /* 0x000fea0003800000 */
[----:B------:R-:W-:Y:S01]  /*0070*/  HFMA2 R2, -RZ, RZ, 0, 0 ;  /* 0x00000000ff027431 */ /* 0x000fe200000001ff */
[----:B------:R-:W0:Y:S01]  /*0080*/  LDC.64 R8, c[0x0][0x380] ;  /* 0x0000e000ff087b82 */ /* 0x000e220000000a00 */
[----:B------:R-:W1:Y:S01]  /*0090*/  LDCU.64 UR4, c[0x0][0x388] ;  /* 0x00007100ff0477ac */ /* 0x000e620008000a00 */
[----:B------:R-:W-:Y:S01]  /*00a0*/  MOV R19, RZ ;  /* 0x000000ff00137202 */ /* 0x000fe20000000f00 */
[----:B------:R-:W2:Y:S01]  /*00b0*/  LDCU.64 UR8, c[0x0][0x358] ;  /* 0x00006b00ff0877ac */ /* 0x000ea20008000a00 */
[----:B------:R-:W-:-:S05]  /*00c0*/  IMAD.HI R0, R3, -0x6db6db6d, R2 ;  /* 0x9249249303007827 */ /* 0x000fca00078e0202 */
[----:B------:R-:W-:-:S04]  /*00d0*/  SHF.R.U32.HI R5, RZ, 0x1f, R0 ;  /* 0x0000001fff057819 */ /* 0x000fc80000011600 */
[----:B------:R-:W-:Y:S01]  /*00e0*/  LEA.HI.SX32 R5, R0, R5, 0x1d ;  /* 0x0000000500057211 */ /* 0x000fe200078feaff */
[----:B-1----:R-:W-:-:S03]  /*00f0*/  UIADD3 UR4, UP0, UPT, UR4, 0x10, URZ ;  /* 0x0000001004047890 */ /* 0x002fc6000ff1e0ff */
[----:B------:R-:W-:Y:S01]  /*0100*/  LEA R5, R5, R3, 0x1 ;  /* 0x0000000305057211 */ /* 0x000fe200078e08ff */
[----:B------:R-:W-:-:S03]  /*0110*/  UIADD3.X UR5, UPT, UPT, URZ, UR5, URZ, UP0, !UPT ;  /* 0x00000005ff057290 */ /* 0x000fc600087fe4ff */
[C---:B------:R-:W-:Y:S02]  /*0120*/  IADD3 R7, PT, PT, R5.reuse, 0x10, RZ ;  /* 0x0000001005077810 */ /* 0x040fe40007ffe0ff */
[C---:B------:R-:W-:Y:S01]  /*0130*/  IADD3 R11, PT, PT, R5.reuse, 0x20, RZ ;  /* 0x00000020050b7810 */ /* 0x040fe20007ffe0ff */
[----:B0-----:R-:W-:-:S04]  /*0140*/  IMAD.WIDE R4, R5, 0x4, R8 ;  /* 0x0000000405047825 */ /* 0x001fc800078e0208 */
[----:B------:R-:W-:-:S04]  /*0150*/  IMAD.WIDE R6, R7, 0x4, R8 ;  /* 0x0000000407067825 */ /* 0x000fc800078e0208 */
[----:B--2---:R-:W-:-:S07]  /*0160*/  IMAD.WIDE R8, R11, 0x4, R8 ;  /* 0x000000040b087825 */ /* 0x004fce00078e0208 */
.L_x_1:
[----:B------:R-:W-:Y:S01]  /*0170*/  MOV R10, UR4 ;  /* 0x00000004000a7c02 */ /* 0x000fe20008000f00 */
[----:B------:R-:W2:Y:S01]  /*0180*/  LDG.E R0, desc[UR8][R4.64] ;  /* 0x0000000804007981 */ /* 0x000ea2000c1e1900 */
[----:B------:R-:W-:-:S03]  /*0190*/  MOV R11, UR5 ;  /* 0x00000005000b7c02 */ /* 0x000fc60008000f00 */
[----:B------:R-:W3:Y:S01]  /*01a0*/  LDG.E R29, desc[UR8][R6.64] ;  /* 0x00000008061d7981 */ /* 0x000ee2000c1e1900 */
[----:B------:R-:W-:-:S03]  /*01b0*/  IMAD.WIDE.U32 R10, R19, 0x4800, R10 ;  /* 0x00004800130a7825 */ /* 0x000fc600078e000a */
[----:B------:R-:W4:Y:S04]  /*01c0*/  LDG.E R14, desc[UR8][R8.64] ;  /* 0x00000008080e7981 */ /* 0x000f28000c1e1900 */
[----:B------:R-:W2:Y:S04]  /*01d0*/  LDG.E R21, desc[UR8][R10.64+-0x10] ;  /* 0xfffff0080a157981 */ /* 0x000ea8000c1e1900 */
[----:B------:R-:W3:Y:S04]  /*01e0*/  LDG.E R16, desc[UR8][R10.64+-0x4] ;  /* 0xfffffc080a107981 */ /* 0x000ee8000c1e1900 */
[----:B------:R-:W4:Y:S04]  /*01f0*/  LDG.E R17, desc[UR8][R10.64+0x8] ;  /* 0x000008080a117981 */ /* 0x000f28000c1e1900 */
[----:B0-----:R-:W5:Y:S04]  /*0200*/  LDG.E R15, desc[UR8][R4.64+0x4] ;  /* 0x00000408040f7981 */ /* 0x001f68000c1e1900 */
[----:B------:R-:W5:Y:S04]  /*0210*/  LDG.E R24, desc[UR8][R10.64+-0xc] ;  /* 0xfffff4080a187981 */ /* 0x000f68000c1e1900 */
[----:B------:R-:W5:Y:S04]  /*0220*/  LDG.E R20, desc[UR8][R6.64+0x4] ;  /* 0x0000040806147981 */ /* 0x000f68000c1e1900 */
[----:B------:R-:W5:Y:S04]  /*0230*/  LDG.E R25, desc[UR8][R10.64] ;  /* 0x000000080a197981 */ /* 0x000f68000c1e1900 */
[----:B------:R-:W5:Y:S04]  /*0240*/  LDG.E R22, desc[UR8][R8.64+0x4] ;  /* 0x0000040808167981 */ /* 0x000f68000c1e1900 */
[----:B------:R-:W5:Y:S04]  /*0250*/  LDG.E R27, desc[UR8][R10.64+0xc] ;  /* 0x00000c080a1b7981 */ /* 0x000f68000c1e1900 */
[----:B------:R-:W5:Y:S04]  /*0260*/  LDG.E R12, desc[UR8][R4.64+0x8] ;  /* 0x00000808040c7981 */ /* 0x000f68000c1e1900 */
[----:B------:R-:W5:Y:S04]  /*0270*/  LDG.E R13, desc[UR8][R10.64+-0x8] ;  /* 0xfffff8080a0d7981 */ /* 0x000f68000c1e1900 */
[----:B------:R-:W5:Y:S04]  /*0280*/  LDG.E R18, desc[UR8][R6.64+0x8] ;  /* 0x0000080806127981 */ /* 0x000f68000c1e1900 */
[----:B------:R-:W5:Y:S01]  /*0290*/  LDG.E R23, desc[UR8][R10.64+0x4] ;  /* 0x000004080a177981 */ /* 0x000f62000c1e1900 */
[----:B--2---:R-:W-:-:S03]  /*02a0*/  FFMA R0, R0, R21, RZ ;  /* 0x0000001500007223 */ /* 0x004fc600000000ff */
[----:B------:R-:W2:Y:S01]  /*02b0*/  LDG.E R21, desc[UR8][R8.64+0x8] ;  /* 0x0000080808157981 */ /* 0x000ea2000c1e1900 */
[----:B---3--:R-:W-:-:S03]  /*02c0*/  FFMA R29, R29, R16, R0 ;  /* 0x000000101d1d7223 */ /* 0x008fc60000000000 */
[----:B------:R-:W2:Y:S01]  /*02d0*/  LDG.E R16, desc[UR8][R10.64+0x10] ;  /* 0x000010080a107981 */ /* 0x000ea2000c1e1900 */
[----:B----4-:R-:W-:-:S03]  /*02e0*/  FFMA R0, R14, R17, R29 ;  /* 0x000000110e007223 */ /* 0x010fc6000000001d */
[----:B------:R-:W3:Y:S04]  /*02f0*/  LDG.E R17, desc[UR8][R4.64+0x400] ;  /* 0x0004000804117981 */ /* 0x000ee8000c1e1900 */
[----:B------:R-:W3:Y:S01]  /*0300*/  LDG.E R14, desc[UR8][R10.64+0x14] ;  /* 0x000014080a0e7981 */ /* 0x000ee2000c1e1900 */
[----:B-----5:R-:W-:-:S03]  /*0310*/  FFMA R29, R15, R24, R0 ;  /* 0x000000180f1d7223 */ /* 0x020fc60000000000 */
[----:B------:R-:W4:Y:S04]  /*0320*/  LDG.E R15, desc[UR8][R6.64+0x400] ;  /* 0x00040008060f7981 */ /* 0x000f28000c1e1900 */
[----:B------:R-:W4:Y:S01]  /*0330*/  LDG.E R0, desc[UR8][R10.64+0x20] ;  /* 0x000020080a007981 */ /* 0x000f22000c1e1900 */
[----:B------:R-:W-:-:S03]  /*0340*/  FFMA R29, R20, R25, R29 ;  /* 0x00000019141d7223 */ /* 0x000fc6000000001d */
[----:B------:R-:W5:Y:S04]  /*0350*/  LDG.E R25, desc[UR8][R8.64+0x400] ;  /* 0x0004000808197981 */ /* 0x000f68000c1e1900 */
[----:B------:R-:W5:Y:S01]  /*0360*/  LDG.E R20, desc[UR8][R10.64+0x2c] ;  /* 0x00002c080a147981 */ /* 0x000f62000c1e1900 */
        /* <DEDUP_REMOVED lines=9> */
[----:B--2---:R-:W-:-:S03]  /*0400*/  FFMA R24, R21, R16, R24 ;  /* 0x0000001015187223 */ /* 0x004fc60000000018 */
[----:B------:R-:W2:Y:S04]  /*0410*/  LDG.E R16, desc[UR8][R4.64+0x408] ;  /* 0x0004080804107981 */ /* 0x000ea8000c1e1900 */
[----:B------:R-:W2:Y:S01]  /*0420*/  LDG.E R21, desc[UR8][R10.64+0x1c] ;  /* 0x00001c080a157981 */ /* 0x000ea2000c1e1900 */
[----:B---3--:R-:W-:-:S03]  /*0430*/  FFMA R24, R17, R14, R24 ;  /* 0x0000000e11187223 */ /* 0x008fc60000000018 */
[----:B------:R-:W3:Y:S04]  /*0440*/  LDG.E R14, desc[UR8][R6.64+0x408] ;  /* 0x00040808060e7981 */ /* 0x000ee8000c1e1900 */
[----:B------:R-:W3:Y:S01]  /*0450*/  LDG.E R17, desc[UR8][R10.64+0x28] ;  /* 0x000028080a117981 */ /* 0x000ee2000c1e1900 */
[----:B----4-:R-:W-:-:S03]  /*0460*/  FFMA R0, R15, R0, R24 ;  /* 0x000000000f007223 */ /* 0x010fc60000000018 */
[----:B------:R-:W4:Y:S04]  /*0470*/  LDG.E R15, desc[UR8][R8.64+0x408] ;  /* 0x00040808080f7981 */ /* 0x000f28000c1e1900 */
[----:B------:R0:W4:Y:S01]  /*0480*/  LDG.E R24, desc[UR8][R10.64+0x34] ;  /* 0x000034080a187981 */ /* 0x000122000c1e1900 */
[----:B-----5:R-:W-:-:S04]  /*0490*/  FFMA R25, R25, R20, R0 ;  /* 0x0000001419197223 */ /* 0x020fc80000000000 */
[----:B------:R-:W-:-:S04]  /*04a0*/  FFMA R25, R22, R27, R25 ;  /* 0x0000001b16197223 */ /* 0x000fc80000000019 */
[----:B------:R-:W-:-:S04]  /*04b0*/  FFMA R13, R12, R13, R25 ;  /* 0x0000000d0c0d7223 */ /* 0x000fc80000000019 */
[----:B------:R-:W-:Y:S01]  /*04c0*/  FFMA R13, R18, R23, R13 ;  /* 0x00000017120d7223 */ /* 0x000fe2000000000d */
[----:B------:R-:W-:Y:S02]  /*04d0*/  IADD3 R0, P0, PT, R4, 0x804, RZ ;  /* 0x0000080404007810 */ /* 0x000fe40007f1e0ff */
[----:B------:R-:W-:Y:S01]  /*04e0*/  IADD3 R12, P1, PT, R6, 0x804, RZ ;  /* 0x00000804060c7810 */ /* 0x000fe20007f3e0ff */
[----:B------:R-:W-:Y:S01]  /*04f0*/  UMOV UR6, 0x2 ;  /* 0x0000000200067882 */ /* 0x000fe20000000000 */
[----:B--2---:R-:W-:Y:S01]  /*0500*/  FFMA R13, R16, R21, R13 ;  /* 0x00000015100d7223 */ /* 0x004fe2000000000d */
[----:B------:R-:W-:-:S03]  /*0510*/  IADD3 R16, P2, PT, R8, 0x804, RZ ;  /* 0x0000080408107810 */ /* 0x000fc60007f5e0ff */
[----:B---3--:R-:W-:Y:S01]  /*0520*/  FFMA R18, R14, R17, R13 ;  /* 0x000000110e127223 */ /* 0x008fe2000000000d */
[----:B------:R-:W-:Y:S02]  /*0530*/  IADD3 R14, P3, PT, R10, 0x48, RZ ;  /* 0x000000480a0e7810 */ /* 0x000fe40007f7e0ff */
[----:B------:R-:W-:Y:S02]  /*0540*/  IADD3.X R13, PT, PT, RZ, R7, RZ, P1, !PT ;  /* 0x00000007ff0d7210 */ /* 0x000fe40000ffe4ff */
[----:B------:R-:W-:Y:S02]  /*0550*/  IADD3.X R23, PT, PT, RZ, R11, RZ, P3, !PT ;  /* 0x0000000bff177210 */ /* 0x000fe40001ffe4ff */
[----:B0-----:R-:W-:Y:S01]  /*0560*/  IADD3.X R11, PT, PT, RZ, R5, RZ, P0, !PT ;  /* 0x00000005ff0b7210 */ /* 0x001fe200007fe4ff */
[----:B----4-:R-:W-:Y:S01]  /*0570*/  FFMA R21, R15, R24, R18 ;  /* 0x000000180f157223 */ /* 0x010fe20000000012 */
[----:B------:R-:W-:-:S07]  /*0580*/  IADD3.X R17, PT, PT, RZ, R9, RZ, P2, !PT ;  /* 0x00000009ff117210 */ /* 0x000fce00017fe4ff */
.L_x_0:
[----:B------:R-:W-:Y:S01]  /*0590*/  MOV R15, R23 ;  /* 0x00000017000f7202 */ /* 0x000fe20000000f00 */
[----:B------:R-:W2:Y:S01]  /*05a0*/  LDG.E R24, desc[UR8][R16.64+-0x4] ;  /* 0xfffffc0810187981 */ /* 0x000ea2000c1e1900 */
[----:B------:R-:W-:-:S03]  /*05b0*/  MOV R10, R0 ;  /* 0x00000000000a7202 */ /* 0x000fc60000000f00 */
[----:B------:R-:W3:Y:S04]  /*05c0*/  LDG.E R22, desc[UR8][R14.64+-0x10] ;  /* 0xfffff0080e167981 */ /* 0x000ee8000c1e1900 */
[----:B------:R-:W3:Y:S04]  /*05d0*/  LDG.E R20, desc[UR8][R10.64+-0x4] ;  /* 0xfffffc080a147981 */ /* 0x000ee8000c1e1900 */
[----:B------:R-:W4:Y:S04]  /*05e0*/  LDG.E R0, desc[UR8][R12.64+-0x4] ;  /* 0xfffffc080c007981 */ /* 0x000f28000c1e1900 */
[----:B------:R-:W4:Y:S04]  /*05f0*/  LDG.E R27, desc[UR8][R14.64+-0x4] ;  /* 0xfffffc080e1b7981 */ /* 0x000f28000c1e1900 */
[----:B------:R-:W2:Y:S04]  /*0600*/  LDG.E R29, desc[UR8][R14.64+0x8] ;  /* 0x000008080e1d7981 */ /* 0x000ea8000c1e1900 */
[----:B------:R-:W5:Y:S04]  /*0610*/  LDG.E R18, desc[UR8][R10.64] ;  /* 0x000000080a127981 */ /* 0x000f68000c1e1900 */
[----:B------:R-:W5:Y:S04]  /*0620*/  LDG.E R23, desc[UR8][R14.64+-0xc] ;  /* 0xfffff4080e177981 */ /* 0x000f68000c1e1900 */
[----:B------:R-:W5:Y:S01]  /*0630*/  LDG.E R25, desc[UR8][R14.64] ;  /* 0x000000080e197981 */ /* 0x000f62000c1e1900 */
[----:B---3--:R-:W-:-:S03]  /*0640*/  FFMA R21, R20, R22, R21 ;  /* 0x0000001614157223 */ /* 0x008fc60000000015 */
[----:B------:R-:W3:Y:S04]  /*0650*/  LDG.E R20, desc[UR8][R12.64] ;  /* 0x000000080c147981 */ /* 0x000ee8000c1e1900 */
[----:B------:R-:W3:Y:S01]  /*0660*/  LDG.E R22, desc[UR8][R16.64] ;  /* 0x0000000810167981 */ /* 0x000ee2000c1e1900 */
[----:B----4-:R-:W-:-:S03]  /*0670*/  FFMA R21, R0, R27, R21 ;  /* 0x0000001b00157223 */ /* 0x010fc60000000015 */
[----:B------:R-:W4:Y:S01]  /*0680*/  LDG.E R27, desc[UR8][R14.64+0xc] ;  /* 0x00000c080e1b7981 */ /* 0x000f22000c1e1900 */
[----:B--2---:R-:W-:-:S03]  /*0690*/  FFMA R29, R24, R29, R21 ;  /* 0x0000001d181d7223 */ /* 0x004fc60000000015 */
[----:B------:R-:W2:Y:S04]  /*06a0*/  LDG.E R0, desc[UR8][R10.64+0x4] ;  /* 0x000004080a007981 */ /* 0x000ea8000c1e1900 */
[----:B------:R-:W2:Y:S01]  /*06b0*/  LDG.E R21, desc[UR8][R14.64+-0x8] ;  /* 0xfffff8080e157981 */ /* 0x000ea2000c1e1900 */
[----:B-----5:R-:W-:-:S03]  /*06c0*/  FFMA R29, R18, R23, R29 ;  /* 0x00000017121d7223 */ /* 0x020fc6000000001d */
[----:B------:R-:W5:Y:S04]  /*06d0*/  LDG.E R18, desc[UR8][R12.64+0x4] ;  /* 0x000004080c127981 */ /* 0x000f68000c1e1900 */
[----:B------:R-:W5:Y:S04]  /*06e0*/  LDG.E R23, desc[UR8][R14.64+0x4] ;  /* 0x000004080e177981 */ /* 0x000f68000c1e1900 */
[----:B------:R-:W5:Y:S01]  /*06f0*/  LDG.E R24, desc[UR8][R16.64+0x4] ;  /* 0x0000040810187981 */ /* 0x000f62000c1e1900 */
[----:B---3--:R-:W-:-:S03]  /*0700*/  FFMA R25, R20, R25, R29 ;  /* 0x0000001914197223 */ /* 0x008fc6000000001d */
[----:B------:R-:W3:Y:S04]  /*0710*/  LDG.E R29, desc[UR8][R14.64+0x10] ;  /* 0x000010080e1d7981 */ /* 0x000ee8000c1e1900 */
[----:B------:R-:W3:Y:S01]  /*0720*/  LDG.E R20, desc[UR8][R10.64+0x3fc] ;  /* 0x0003fc080a147981 */ /* 0x000ee2000c1e1900 */
[----:B----4-:R-:W-:-:S03]  /*0730*/  FFMA R27, R22, R27, R25 ;  /* 0x0000001b161b7223 */ /* 0x010fc60000000019 */
[----:B------:R-:W4:Y:S04]  /*0740*/  LDG.E R25, desc[UR8][R14.64+0x14] ;  /* 0x000014080e197981 */ /* 0x000f28000c1e1900 */
[----:B------:R-:W4:Y:S01]  /*0750*/  LDG.E R22, desc[UR8][R16.64+0x3fc] ;  /* 0x0003fc0810167981 */ /* 0x000f22000c1e1900 */
[----:B--2---:R-:W-:-:S03]  /*0760*/  FFMA R27, R0, R21, R27 ;  /* 0x00000015001b7223 */ /* 0x004fc6000000001b */
[----:B------:R-:W2:Y:S04]  /*0770*/  LDG.E R0, desc[UR8][R12.64+0x3fc] ;  /* 0x0003fc080c007981 */ /* 0x000ea8000c1e1900 */
[----:B------:R-:W2:Y:S01]  /*0780*/  LDG.E R21, desc[UR8][R14.64+0x20] ;  /* 0x000020080e157981 */ /* 0x000ea2000c1e1900 */
[----:B-----5:R-:W-:-:S03]  /*0790*/  FFMA R23, R18, R23, R27 ;  /* 0x0000001712177223 */ /* 0x020fc6000000001b */
        /* <DEDUP_REMOVED lines=93> */
[----:B------:R0:W2:Y:S04]  /*0d70*/  LDG.E R25, desc[UR8][R10.64+0x1004] ;  /* 0x001004080a197981 */ /* 0x0000a8000c1e1900 */
[----:B------:R-:W2:Y:S01]  /*0d80*/  LDG.E R20, desc[UR8][R14.64+0x88] ;  /* 0x000088080e147981 */ /* 0x000ea2000c1e1900 */
[----:B-----5:R-:W-:-:S03]  /*0d90*/  FFMA R29, R22, R27, R29 ;  /* 0x0000001b161d7223 */ /* 0x020fc6000000001d */
[----:B------:R1:W5:Y:S04]  /*0da0*/  LDG.E R22, desc[UR8][R12.64+0x1004] ;  /* 0x001004080c167981 */ /* 0x000368000c1e1900 */
[----:B------:R-:W5:Y:S01]  /*0db0*/  LDG.E R27, desc[UR8][R14.64+0x94] ;  /* 0x000094080e1b7981 */ /* 0x000f62000c1e1900 */
[----:B---3--:R-:W-:-:S03]  /*0dc0*/  FFMA R29, R0, R21, R29 ;  /* 0x00000015001d7223 */ /* 0x008fc6000000001d */
[----:B------:R3:W5:Y:S01]  /*0dd0*/  LDG.E R21, desc[UR8][R16.64+0x1004] ;  /* 0x0010040810157981 */ /* 0x000762000c1e1900 */
[----:B------:R-:W-:Y:S01]  /*0de0*/  UIADD3 UR6, UPT, UPT, UR6, 0x5, URZ ;  /* 0x0000000506067890 */ /* 0x000fe2000fffe0ff */
[----:B------:R-:W-:-:S03]  /*0df0*/  IADD3 R0, P0, PT, R10, 0x1400, RZ ;  /* 0x000014000a007810 */ /* 0x000fc60007f1e0ff */
[----:B------:R-:W-:Y:S01]  /*0e00*/  UISETP.NE.AND UP0, UPT, UR6, 0x200, UPT ;  /* 0x000002000600788c */ /* 0x000fe2000bf05270 */
[----:B----4-:R-:W-:Y:S01]  /*0e10*/  FFMA R18, R18, R23, R29 ;  /* 0x0000001712127223 */ /* 0x010fe2000000001d */
[----:B0-----:R-:W-:Y:S02]  /*0e20*/  IADD3.X R11, PT, PT, RZ, R11, RZ, P0, !PT ;  /* 0x0000000bff0b7210 */ /* 0x001fe400007fe4ff */
[----:B-1----:R-:W-:Y:S02]  /*0e30*/  IADD3 R12, P0, PT, R12, 0x1400, RZ ;  /* 0x000014000c0c7810 */ /* 0x002fe40007f1e0ff */
[----:B---3--:R-:W-:Y:S02]  /*0e40*/  IADD3 R16, P1, PT, R16, 0x1400, RZ ;  /* 0x0000140010107810 */ /* 0x008fe40007f3e0ff */
[----:B------:R-:W-:Y:S01]  /*0e50*/  IADD3 R14, P2, PT, R14, 0xb4, RZ ;  /* 0x000000b40e0e7810 */ /* 0x000fe20007f5e0ff */
[----:B--2---:R-:W-:Y:S01]  /*0e60*/  FFMA R25, R25, R20, R18 ;  /* 0x0000001419197223 */ /* 0x004fe20000000012 */
[----:B------:R-:W-:-:S02]  /*0e70*/  IADD3.X R13, PT, PT, RZ, R13, RZ, P0, !PT ;  /* 0x0000000dff0d7210 */ /* 0x000fc400007fe4ff */
[----:B------:R-:W-:Y:S01]  /*0e80*/  IADD3.X R17, PT, PT, RZ, R17, RZ, P1, !PT ;  /* 0x00000011ff117210 */ /* 0x000fe20000ffe4ff */
[----:B-----5:R-:W-:Y:S01]  /*0e90*/  FFMA R22, R22, R27, R25 ;  /* 0x0000001b16167223 */ /* 0x020fe20000000019 */
[----:B------:R-:W-:-:S03]  /*0ea0*/  IADD3.X R23, PT, PT, RZ, R15, RZ, P2, !PT ;  /* 0x0000000fff177210 */ /* 0x000fc600017fe4ff */
[----:B------:R-:W-:Y:S01]  /*0eb0*/  FFMA R21, R21, R24, R22 ;  /* 0x0000001815157223 */ /* 0x000fe20000000016 */
[----:B------:R-:W-:Y:S06]  /*0ec0*/  BRA.U UP0, `(.L_x_0) ;  /* 0xfffffff500b07547 */ /* 0x000fec000b83ffff */
[----:B------:R-:W0:Y:S08]  /*0ed0*/  LDC.64 R10, c[0x0][0x390] ;  /* 0x0000e400ff0a7b82 */ /* 0x000e300000000a00 */
[----:B------:R-:W1:Y:S01]  /*0ee0*/  LDC.64 R12, c[0x0][0x398] ;  /* 0x0000e600ff0c7b82 */ /* 0x000e620000000a00 */
[----:B0-----:R-:W-:-:S06]  /*0ef0*/  IMAD.WIDE.U32 R10, R19, 0x4, R10 ;  /* 0x00000004130a7825 */ /* 0x001fcc00078e000a */
[----:B------:R-:W2:Y:S01]  /*0f00*/  LDG.E R10, desc[UR8][R10.64] ;  /* 0x000000080a0a7981 */ /* 0x000ea2000c1e1900 */
[C---:B------:R-:W-:Y:S01]  /*0f10*/  IMAD R15, R19.reuse, 0xc4, R3 ;  /* 0x000000c4130f7824 */ /* 0x040fe200078e0203 */
[----:B------:R-:W-:-:S03]  /*0f20*/  IADD3 R19, PT, PT, R19, 0x1, RZ ;  /* 0x0000000113137810 */ /* 0x000fc60007ffe0ff */
[----:B-1----:R-:W-:-:S04]  /*0f30*/  IMAD.WIDE R12, R15, 0x4, R12 ;  /* 0x000000040f0c7825 */ /* 0x002fc800078e020c */
[C---:B--2---:R-:W-:Y:S01]  /*0f40*/  FADD R0, R21.reuse, R10 ;  /* 0x0000000a15007221 */ /* 0x044fe20000000000 */
[----:B------:R-:W-:-:S04]  /*0f50*/  FSETP.GEU.AND P0, PT, R21, -R10, PT ;  /* 0x8000000a1500720b */ /* 0x000fc80003f0e000 */
[----:B------:R-:W-:Y:S02]  /*0f60*/  FSEL R15, R0, RZ, P0 ;  /* 0x000000ff000f7208 */ /* 0x000fe40000000000 */
[----:B------:R-:W-:-:S03]  /*0f70*/  ISETP.NE.AND P0, PT, R19, 0x200, PT ;  /* 0x000002001300780c */ /* 0x000fc60003f05270 */
[----:B------:R0:W-:Y:S10]  /*0f80*/  STG.E desc[UR8][R12.64], R15 ;  /* 0x0000000f0c007986 */ /* 0x0001f4000c101908 */
[----:B------:R-:W-:Y:S05]  /*0f90*/  @P0 BRA `(.L_x_1) ;  /* 0xfffffff000740947 */ /* 0x000fea000383ffff */
[----:B------:R-:W-:Y:S05]  /*0fa0*/  EXIT ;  /* 0x000000000000794d */ /* 0x000fea0003800000 */
.L_x_2:
[----:B------:R-:W-:-:S00]  /*0fb0*/  BRA `(.L_x_2) ;  /* 0xfffffffc00fc7947 */ /* 0x000fc0000383ffff */
[----:B------:R-:W-:-:S00]  /*0fc0*/  NOP ;  /* 0x0000000000007918 */ /* 0x000fc00000000000 */
        /* <DEDUP_REMOVED lines=11> */
.L_x_4:


//--------------------- .text._Z14VecConv_cnnaccPKfS0_Pf --------------------------
	.section	.text._Z14VecConv_cnnaccPKfS0_Pf,"ax",@progbits
	.align	128
        .global         _Z14VecConv_cnnaccPKfS0_Pf
        .type           _Z14VecConv_cnnaccPKfS0_Pf,@function
        .size           _Z14VecConv_cnnaccPKfS0_Pf,(.L_x_5 - _Z14VecConv_cnnaccPKfS0_Pf)
        .other          _Z14VecConv_cnnaccPKfS0_Pf,@"STO_CUDA_ENTRY STV_DEFAULT"
_Z14VecConv_cnnaccPKfS0_Pf:
.text._Z14VecConv_cnnaccPKfS0_Pf:
[----:B------:R-:W-:Y:S01]  /*0000*/  LDC R1, c[0x0][0x37c] ;  /* 0x0000df00ff017b82 */ /* 0x000fe20000000800 */
[----:B------:R-:W0:Y:S07]  /*0010*/  S2R R7, SR_TID.X ;  /* 0x0000000000077919 */ /* 0x000e2e0000002100 */
[----:B------:R-:W0:Y:S01]  /*0020*/  LDC.64 R2, c[0x0][0x380] ;  /* 0x0000e000ff027b82 */ /* 0x000e220000000a00 */
[----:B------:R-:W1:Y:S07]  /*0030*/  LDCU.64 UR4, c[0x0][0x358] ;  /* 0x00006b00ff0477ac */ /* 0x000e6e0008000a00 */
[----:B------:R-:W2:Y:S01]  /*0040*/  LDC.64 R4, c[0x0][0x390] ;  /* 0x0000e400ff047b82 */ /* 0x000ea20000000a00 */
[----:B0-----:R-:W-:-:S06]  /*0050*/  IMAD.WIDE.U32 R2, R7, 0x4, R2 ;  /* 0x0000000407027825 */ /* 0x001fcc00078e0002 */
[----:B-1----:R-:W3:Y:S01]  /*0060*/  LDG.E R3, desc[UR4][R2.64] ;  /* 0x0000000402037981 */ /* 0x002ee2000c1e1900 */
[----:B--2---:R-:W-:-:S05]  /*0070*/  IMAD.WIDE.U32 R4, R7, 0x4, R4 ;  /* 0x0000000407047825 */ /* 0x004fca00078e0004 */
[----:B---3--:R-:W-:Y:S01]  /*0080*/  STG.E desc[UR4][R4.64], R3 ;  /* 0x0000000304007986 */ /* 0x008fe2000c101904 */
[----:B------:R-:W-:Y:S05]  /*0090*/  EXIT ;  /* 0x000000000000794d */ /* 0x000fea0003800000 */
.L_x_3:
        /* <DEDUP_REMOVED lines=14> */
.L_x_5:


//--------------------- .nv.shared.reserved.0     --------------------------
	.section	.nv.shared.reserved.0,"aw",@nobits
	.weak		__nv_reservedSMEM_offset_0_alias
	.size		__nv_reservedSMEM_offset_0_alias, 0, 64
	.other		__nv_reservedSMEM_offset_0_alias,@"STO_CUDA_RESERVED_SHARED STV_DEFAULT"
__nv_reservedSMEM_offset_0_alias:
	.zero		0
	.zero		64


//--------------------- .nv.constant0._Z7VecConvPKfS0_S0_Pf --------------------------
	.section	.nv.constant0._Z7VecConvPKfS0_S0_Pf,"a",@progbits
	.sectionflags	@""
	.align	4
.nv.constant0._Z7VecConvPKfS0_S0_Pf:
	.zero		928


//--------------------- .nv.constant0._Z14VecConv_cnnaccPKfS0_Pf --------------------------
	.section	.nv.constant0._Z14VecConv_cnnaccPKfS0_Pf,"a",@progbits
	.sectionflags	@""
	.align	4
.nv.constant0._Z14VecConv_cnnaccPKfS0_Pf:
	.zero		920


//--------------------- SYMBOLS --------------------------

	.type		.nv.reservedSmem.offset0,@object
	.size		.nv.reservedSmem.offset0,0x4
